	.version 1.4
	.target sm_10, map_f64_to_f32
	// compiled with /s/chopin/e/proj/AlphaZ/waruna/cuda-6.0/installation/open64/lib//be
	// nvopencc 4.1 built on 2014-03-13

	//-----------------------------------------------------------
	// Compiling /tmp/tmpxft_00003707_00000000-9_vecmultKernel00.cpp3.i (/tmp/ccBI#.8CUpDE)
	//-----------------------------------------------------------

	//-----------------------------------------------------------
	// Options:
	//-----------------------------------------------------------
	//  Target:ptx, ISA:sm_10, Endian:little, Pointer Size:64
	//  -O3	(Optimization level)
	//  -g0	(Debug level)
	//  -m2	(Report advisories)
	//-----------------------------------------------------------

	.file	1	"<command-line>"
	.file	2	"/tmp/tmpxft_00003707_00000000-8_vecmultKernel00.cudafe2.gpu"
	.file	3	"/usr/local/gcc-4.6.3/bin/../lib/gcc/x86_64-unknown-linux-gnu/4.6.3/include/stddef.h"
	.file	4	"/s/chopin/e/proj/AlphaZ/waruna/cuda-6.0/installation/bin/..//include/crt/device_runtime.h"
	.file	5	"/s/chopin/e/proj/AlphaZ/waruna/cuda-6.0/installation/bin/..//include/host_defines.h"
	.file	6	"/s/chopin/e/proj/AlphaZ/waruna/cuda-6.0/installation/bin/..//include/builtin_types.h"
	.file	7	"/s/chopin/e/proj/AlphaZ/waruna/cuda-6.0/installation/bin/..//include/device_types.h"
	.file	8	"/s/chopin/e/proj/AlphaZ/waruna/cuda-6.0/installation/bin/..//include/driver_types.h"
	.file	9	"/s/chopin/e/proj/AlphaZ/waruna/cuda-6.0/installation/bin/..//include/surface_types.h"
	.file	10	"/s/chopin/e/proj/AlphaZ/waruna/cuda-6.0/installation/bin/..//include/texture_types.h"
	.file	11	"/s/chopin/e/proj/AlphaZ/waruna/cuda-6.0/installation/bin/..//include/vector_types.h"
	.file	12	"/s/chopin/e/proj/AlphaZ/waruna/cuda-6.0/installation/bin/..//include/device_launch_parameters.h"
	.file	13	"/s/chopin/e/proj/AlphaZ/waruna/cuda-6.0/installation/bin/..//include/crt/storage_class.h"
	.file	14	"vecmultKernel00.cu"
	.file	15	"/s/chopin/e/proj/AlphaZ/waruna/cuda-6.0/installation/bin/..//include/common_functions.h"
	.file	16	"/s/chopin/e/proj/AlphaZ/waruna/cuda-6.0/installation/bin/..//include/math_functions.h"
	.file	17	"/s/chopin/e/proj/AlphaZ/waruna/cuda-6.0/installation/bin/..//include/math_constants.h"
	.file	18	"/s/chopin/e/proj/AlphaZ/waruna/cuda-6.0/installation/bin/..//include/device_functions.h"
	.file	19	"/s/chopin/e/proj/AlphaZ/waruna/cuda-6.0/installation/bin/..//include/sm_11_atomic_functions.h"
	.file	20	"/s/chopin/e/proj/AlphaZ/waruna/cuda-6.0/installation/bin/..//include/sm_12_atomic_functions.h"
	.file	21	"/s/chopin/e/proj/AlphaZ/waruna/cuda-6.0/installation/bin/..//include/sm_13_double_functions.h"
	.file	22	"/s/chopin/e/proj/AlphaZ/waruna/cuda-6.0/installation/bin/..//include/sm_20_atomic_functions.h"
	.file	23	"/s/chopin/e/proj/AlphaZ/waruna/cuda-6.0/installation/bin/..//include/sm_32_atomic_functions.h"
	.file	24	"/s/chopin/e/proj/AlphaZ/waruna/cuda-6.0/installation/bin/..//include/sm_35_atomic_functions.h"
	.file	25	"/s/chopin/e/proj/AlphaZ/waruna/cuda-6.0/installation/bin/..//include/sm_20_intrinsics.h"
	.file	26	"/s/chopin/e/proj/AlphaZ/waruna/cuda-6.0/installation/bin/..//include/sm_30_intrinsics.h"
	.file	27	"/s/chopin/e/proj/AlphaZ/waruna/cuda-6.0/installation/bin/..//include/sm_32_intrinsics.h"
	.file	28	"/s/chopin/e/proj/AlphaZ/waruna/cuda-6.0/installation/bin/..//include/sm_35_intrinsics.h"
	.file	29	"/s/chopin/e/proj/AlphaZ/waruna/cuda-6.0/installation/bin/..//include/surface_functions.h"
	.file	30	"/s/chopin/e/proj/AlphaZ/waruna/cuda-6.0/installation/bin/..//include/texture_fetch_functions.h"
	.file	31	"/s/chopin/e/proj/AlphaZ/waruna/cuda-6.0/installation/bin/..//include/texture_indirect_functions.h"
	.file	32	"/s/chopin/e/proj/AlphaZ/waruna/cuda-6.0/installation/bin/..//include/surface_indirect_functions.h"
	.file	33	"/s/chopin/e/proj/AlphaZ/waruna/cuda-6.0/installation/bin/..//include/math_functions_dbl_ptx1.h"


	.entry _Z15MultiplyVectorsPKiS0_Piii (
		.param .u64 __cudaparm__Z15MultiplyVectorsPKiS0_Piii_A,
		.param .u64 __cudaparm__Z15MultiplyVectorsPKiS0_Piii_B,
		.param .u64 __cudaparm__Z15MultiplyVectorsPKiS0_Piii_C,
		.param .s32 __cudaparm__Z15MultiplyVectorsPKiS0_Piii_x,
		.param .s32 __cudaparm__Z15MultiplyVectorsPKiS0_Piii_k)
	{
	.reg .u16 %rh<4>;
	.reg .u32 %r<286>;
	.reg .u64 %rd<41>;
	.reg .pred %p<3>;
	.loc	14	9	0
$LDWbegin__Z15MultiplyVectorsPKiS0_Piii:
	.loc	14	22	0
	mov.u16 	%rh1, %tid.x;
	mov.u16 	%rh2, %ntid.y;
	mul.wide.u16 	%r1, %rh1, %rh2;
	ld.param.s32 	%r2, [__cudaparm__Z15MultiplyVectorsPKiS0_Piii_x];
	cvt.u32.u16 	%r3, %tid.y;
	add.u32 	%r4, %r3, %r1;
	mul.lo.u32 	%r5, %r2, %r4;
	ld.param.u64 	%rd1, [__cudaparm__Z15MultiplyVectorsPKiS0_Piii_A];
	cvt.s64.s32 	%rd2, %r5;
	mul.wide.s32 	%rd3, %r5, 4;
	add.u64 	%rd4, %rd1, %rd3;
	ld.global.s32 	%r6, [%rd4+0];
	.loc	14	23	0
	ld.global.s32 	%r7, [%rd4+4];
	.loc	14	24	0
	ld.global.s32 	%r8, [%rd4+8];
	.loc	14	25	0
	ld.global.s32 	%r9, [%rd4+12];
	.loc	14	26	0
	ld.global.s32 	%r10, [%rd4+16];
	.loc	14	27	0
	ld.global.s32 	%r11, [%rd4+20];
	.loc	14	28	0
	ld.global.s32 	%r12, [%rd4+24];
	.loc	14	29	0
	ld.global.s32 	%r13, [%rd4+28];
	.loc	14	30	0
	ld.global.s32 	%r14, [%rd4+32];
	.loc	14	31	0
	ld.global.s32 	%r15, [%rd4+36];
	.loc	14	34	0
	cvt.u32.u16 	%r16, %nctaid.y;
	cvt.u32.u16 	%r17, %ctaid.x;
	mul.lo.u32 	%r18, %r17, %r16;
	cvt.u32.u16 	%r19, %ctaid.y;
	add.u32 	%r20, %r19, %r18;
	mul.lo.u32 	%r21, %r2, %r20;
	ld.param.u64 	%rd5, [__cudaparm__Z15MultiplyVectorsPKiS0_Piii_B];
	cvt.s64.s32 	%rd6, %r21;
	mul.wide.s32 	%rd7, %r21, 4;
	add.u64 	%rd8, %rd5, %rd7;
	ld.global.s32 	%r22, [%rd8+0];
	.loc	14	35	0
	ld.global.s32 	%r23, [%rd8+4];
	.loc	14	36	0
	ld.global.s32 	%r24, [%rd8+8];
	.loc	14	37	0
	ld.global.s32 	%r25, [%rd8+12];
	.loc	14	38	0
	ld.global.s32 	%r26, [%rd8+16];
	.loc	14	39	0
	ld.global.s32 	%r27, [%rd8+20];
	.loc	14	40	0
	ld.global.s32 	%r28, [%rd8+24];
	.loc	14	41	0
	ld.global.s32 	%r29, [%rd8+28];
	.loc	14	42	0
	ld.global.s32 	%r30, [%rd8+32];
	.loc	14	43	0
	ld.global.s32 	%r31, [%rd8+36];
	mov.s32 	%r32, %r6;
	add.s32 	%r33, %r6, 1000000;
	mov.s32 	%r34, %r22;
	mov.s32 	%r35, %r23;
	mov.s32 	%r36, %r24;
	mov.s32 	%r37, %r25;
	mov.s32 	%r38, %r26;
	mov.s32 	%r39, %r27;
	mov.s32 	%r40, %r28;
	mov.s32 	%r41, %r29;
	mov.s32 	%r42, %r30;
	mov.s32 	%r43, %r31;
	mov.s32 	%r44, %r7;
	mov.s32 	%r45, %r8;
	mov.s32 	%r46, %r9;
	mov.s32 	%r47, %r10;
	mov.s32 	%r48, %r11;
	mov.s32 	%r49, %r12;
	mov.s32 	%r50, %r13;
	mov.s32 	%r51, %r14;
	mov.s32 	%r52, %r15;
	mov.s32 	%r53, 0;
	mov.s32 	%r54, 0;
	mov.s32 	%r55, 0;
	mov.s32 	%r56, 0;
	mov.s32 	%r57, 0;
	mov.s32 	%r58, 0;
	mov.s32 	%r59, 0;
	mov.s32 	%r60, 0;
	mov.s32 	%r61, 0;
	mov.s32 	%r62, 0;
	mov.s32 	%r63, 0;
	mov.s32 	%r64, 0;
	mov.s32 	%r65, 0;
	mov.s32 	%r66, 0;
	mov.s32 	%r67, 0;
	mov.s32 	%r68, 0;
	mov.s32 	%r69, 0;
	mov.s32 	%r70, 0;
	mov.s32 	%r71, 0;
	mov.s32 	%r72, 0;
	mov.s32 	%r73, 0;
	mov.s32 	%r74, 0;
	mov.s32 	%r75, 0;
	mov.s32 	%r76, 0;
	mov.s32 	%r77, 0;
	mov.s32 	%r78, 0;
	mov.s32 	%r79, 0;
	mov.s32 	%r80, 0;
	mov.s32 	%r81, 0;
	mov.s32 	%r82, 0;
	mov.s32 	%r83, 0;
	mov.s32 	%r84, 0;
	mov.s32 	%r85, 0;
	mov.s32 	%r86, 0;
	mov.s32 	%r87, 0;
	mov.s32 	%r88, 0;
	mov.s32 	%r89, 0;
	mov.s32 	%r90, 0;
	mov.s32 	%r91, 0;
	mov.s32 	%r92, 0;
	mov.s32 	%r93, 0;
	mov.s32 	%r94, 0;
	mov.s32 	%r95, 0;
	mov.s32 	%r96, 0;
	mov.s32 	%r97, 0;
	mov.s32 	%r98, 0;
	mov.s32 	%r99, 0;
	mov.s32 	%r100, 0;
	mov.s32 	%r101, 0;
	mov.s32 	%r102, 0;
	mov.s32 	%r103, 0;
	mov.s32 	%r104, 0;
	mov.s32 	%r105, 0;
	mov.s32 	%r106, 0;
	mov.s32 	%r107, 0;
	mov.s32 	%r108, 0;
	mov.s32 	%r109, 0;
	mov.s32 	%r110, 0;
	mov.s32 	%r111, 0;
	mov.s32 	%r112, 0;
	mov.s32 	%r113, 0;
	mov.s32 	%r114, 0;
	mov.s32 	%r115, 0;
	mov.s32 	%r116, 0;
	mov.s32 	%r117, 0;
	mov.s32 	%r118, 0;
	mov.s32 	%r119, 0;
	mov.s32 	%r120, 0;
	mov.s32 	%r121, 0;
	mov.s32 	%r122, 0;
	mov.s32 	%r123, 0;
	mov.s32 	%r124, 0;
	mov.s32 	%r125, 0;
	mov.s32 	%r126, 0;
	mov.s32 	%r127, 0;
	mov.s32 	%r128, 0;
	mov.s32 	%r129, 0;
	mov.s32 	%r130, 0;
	mov.s32 	%r131, 0;
	mov.s32 	%r132, 0;
	mov.s32 	%r133, 0;
	mov.s32 	%r134, 0;
	mov.s32 	%r135, 0;
	mov.s32 	%r136, 0;
	mov.s32 	%r137, 0;
	mov.s32 	%r138, 0;
	mov.s32 	%r139, 0;
	mov.s32 	%r140, 0;
	mov.s32 	%r141, 0;
	mov.s32 	%r142, 0;
	mov.s32 	%r143, 0;
	mov.s32 	%r144, 0;
	mov.s32 	%r145, 0;
	mov.s32 	%r146, 0;
	mov.s32 	%r147, 0;
	mov.s32 	%r148, 0;
	mov.s32 	%r149, 0;
	mov.s32 	%r150, 0;
	mov.s32 	%r151, 0;
	mov.s32 	%r152, 0;
$Lt_0_1794:
 //<loop> Loop body line 43, nesting depth: 1, iterations: 100000
	.loc	14	149	0
	mul.lo.s32 	%r153, %r32, %r34;
	add.s32 	%r152, %r152, %r153;
	.loc	14	150	0
	mul.lo.s32 	%r154, %r32, %r35;
	add.s32 	%r151, %r151, %r154;
	.loc	14	151	0
	mul.lo.s32 	%r155, %r32, %r36;
	add.s32 	%r150, %r150, %r155;
	.loc	14	152	0
	mul.lo.s32 	%r156, %r32, %r37;
	add.s32 	%r149, %r149, %r156;
	.loc	14	153	0
	mul.lo.s32 	%r157, %r32, %r38;
	add.s32 	%r148, %r148, %r157;
	.loc	14	154	0
	mul.lo.s32 	%r158, %r32, %r39;
	add.s32 	%r147, %r147, %r158;
	.loc	14	155	0
	mul.lo.s32 	%r159, %r32, %r40;
	add.s32 	%r146, %r146, %r159;
	.loc	14	156	0
	mul.lo.s32 	%r160, %r32, %r41;
	add.s32 	%r145, %r145, %r160;
	.loc	14	157	0
	mul.lo.s32 	%r161, %r32, %r42;
	add.s32 	%r144, %r144, %r161;
	.loc	14	158	0
	mul.lo.s32 	%r162, %r32, %r43;
	add.s32 	%r143, %r143, %r162;
	.loc	14	159	0
	mul.lo.s32 	%r163, %r34, %r44;
	add.s32 	%r142, %r142, %r163;
	.loc	14	160	0
	mul.lo.s32 	%r164, %r35, %r44;
	add.s32 	%r141, %r141, %r164;
	.loc	14	161	0
	mul.lo.s32 	%r165, %r36, %r44;
	add.s32 	%r140, %r140, %r165;
	.loc	14	162	0
	mul.lo.s32 	%r166, %r37, %r44;
	add.s32 	%r139, %r139, %r166;
	.loc	14	163	0
	mul.lo.s32 	%r167, %r38, %r44;
	add.s32 	%r138, %r138, %r167;
	.loc	14	164	0
	mul.lo.s32 	%r168, %r39, %r44;
	add.s32 	%r137, %r137, %r168;
	.loc	14	165	0
	mul.lo.s32 	%r169, %r40, %r44;
	add.s32 	%r136, %r136, %r169;
	.loc	14	166	0
	mul.lo.s32 	%r170, %r41, %r44;
	add.s32 	%r135, %r135, %r170;
	.loc	14	167	0
	mul.lo.s32 	%r171, %r42, %r44;
	add.s32 	%r134, %r134, %r171;
	.loc	14	168	0
	mul.lo.s32 	%r172, %r43, %r44;
	add.s32 	%r133, %r133, %r172;
	.loc	14	169	0
	mul.lo.s32 	%r173, %r34, %r45;
	add.s32 	%r132, %r132, %r173;
	.loc	14	170	0
	mul.lo.s32 	%r174, %r35, %r45;
	add.s32 	%r131, %r131, %r174;
	.loc	14	171	0
	mul.lo.s32 	%r175, %r36, %r45;
	add.s32 	%r130, %r130, %r175;
	.loc	14	172	0
	mul.lo.s32 	%r176, %r37, %r45;
	add.s32 	%r129, %r129, %r176;
	.loc	14	173	0
	mul.lo.s32 	%r177, %r38, %r45;
	add.s32 	%r128, %r128, %r177;
	.loc	14	174	0
	mul.lo.s32 	%r178, %r39, %r45;
	add.s32 	%r127, %r127, %r178;
	.loc	14	175	0
	mul.lo.s32 	%r179, %r40, %r45;
	add.s32 	%r126, %r126, %r179;
	.loc	14	176	0
	mul.lo.s32 	%r180, %r41, %r45;
	add.s32 	%r125, %r125, %r180;
	.loc	14	177	0
	mul.lo.s32 	%r181, %r42, %r45;
	add.s32 	%r124, %r124, %r181;
	.loc	14	178	0
	mul.lo.s32 	%r182, %r43, %r45;
	add.s32 	%r123, %r123, %r182;
	.loc	14	179	0
	mul.lo.s32 	%r183, %r34, %r46;
	add.s32 	%r122, %r122, %r183;
	.loc	14	180	0
	mul.lo.s32 	%r184, %r35, %r46;
	add.s32 	%r121, %r121, %r184;
	.loc	14	181	0
	mul.lo.s32 	%r185, %r36, %r46;
	add.s32 	%r120, %r120, %r185;
	.loc	14	182	0
	mul.lo.s32 	%r186, %r37, %r46;
	add.s32 	%r119, %r119, %r186;
	.loc	14	183	0
	mul.lo.s32 	%r187, %r38, %r46;
	add.s32 	%r118, %r118, %r187;
	.loc	14	184	0
	mul.lo.s32 	%r188, %r39, %r46;
	add.s32 	%r117, %r117, %r188;
	.loc	14	185	0
	mul.lo.s32 	%r189, %r40, %r46;
	add.s32 	%r116, %r116, %r189;
	.loc	14	186	0
	mul.lo.s32 	%r190, %r41, %r46;
	add.s32 	%r115, %r115, %r190;
	.loc	14	187	0
	mul.lo.s32 	%r191, %r42, %r46;
	add.s32 	%r114, %r114, %r191;
	.loc	14	188	0
	mul.lo.s32 	%r192, %r43, %r46;
	add.s32 	%r113, %r113, %r192;
	.loc	14	189	0
	mul.lo.s32 	%r193, %r34, %r47;
	add.s32 	%r112, %r112, %r193;
	.loc	14	190	0
	mul.lo.s32 	%r194, %r35, %r47;
	add.s32 	%r111, %r111, %r194;
	.loc	14	191	0
	mul.lo.s32 	%r195, %r36, %r47;
	add.s32 	%r110, %r110, %r195;
	.loc	14	192	0
	mul.lo.s32 	%r196, %r37, %r47;
	add.s32 	%r109, %r109, %r196;
	.loc	14	193	0
	mul.lo.s32 	%r197, %r38, %r47;
	add.s32 	%r108, %r108, %r197;
	.loc	14	194	0
	mul.lo.s32 	%r198, %r39, %r47;
	add.s32 	%r107, %r107, %r198;
	.loc	14	195	0
	mul.lo.s32 	%r199, %r40, %r47;
	add.s32 	%r106, %r106, %r199;
	.loc	14	196	0
	mul.lo.s32 	%r200, %r41, %r47;
	add.s32 	%r105, %r105, %r200;
	.loc	14	197	0
	mul.lo.s32 	%r201, %r42, %r47;
	add.s32 	%r104, %r104, %r201;
	.loc	14	198	0
	mul.lo.s32 	%r202, %r43, %r47;
	add.s32 	%r103, %r103, %r202;
	.loc	14	199	0
	mul.lo.s32 	%r203, %r34, %r48;
	add.s32 	%r102, %r102, %r203;
	.loc	14	200	0
	mul.lo.s32 	%r204, %r35, %r48;
	add.s32 	%r101, %r101, %r204;
	.loc	14	201	0
	mul.lo.s32 	%r205, %r36, %r48;
	add.s32 	%r100, %r100, %r205;
	.loc	14	202	0
	mul.lo.s32 	%r206, %r37, %r48;
	add.s32 	%r99, %r99, %r206;
	.loc	14	203	0
	mul.lo.s32 	%r207, %r38, %r48;
	add.s32 	%r98, %r98, %r207;
	.loc	14	204	0
	mul.lo.s32 	%r208, %r39, %r48;
	add.s32 	%r97, %r97, %r208;
	.loc	14	205	0
	mul.lo.s32 	%r209, %r40, %r48;
	add.s32 	%r96, %r96, %r209;
	.loc	14	206	0
	mul.lo.s32 	%r210, %r41, %r48;
	add.s32 	%r95, %r95, %r210;
	.loc	14	207	0
	mul.lo.s32 	%r211, %r42, %r48;
	add.s32 	%r94, %r94, %r211;
	.loc	14	208	0
	mul.lo.s32 	%r212, %r43, %r48;
	add.s32 	%r93, %r93, %r212;
	.loc	14	209	0
	mul.lo.s32 	%r213, %r34, %r49;
	add.s32 	%r92, %r92, %r213;
	.loc	14	210	0
	mul.lo.s32 	%r214, %r35, %r49;
	add.s32 	%r91, %r91, %r214;
	.loc	14	211	0
	mul.lo.s32 	%r215, %r36, %r49;
	add.s32 	%r90, %r90, %r215;
	.loc	14	212	0
	mul.lo.s32 	%r216, %r37, %r49;
	add.s32 	%r89, %r89, %r216;
	.loc	14	213	0
	mul.lo.s32 	%r217, %r38, %r49;
	add.s32 	%r88, %r88, %r217;
	.loc	14	214	0
	mul.lo.s32 	%r218, %r39, %r49;
	add.s32 	%r87, %r87, %r218;
	.loc	14	215	0
	mul.lo.s32 	%r219, %r40, %r49;
	add.s32 	%r86, %r86, %r219;
	.loc	14	216	0
	mul.lo.s32 	%r220, %r41, %r49;
	add.s32 	%r85, %r85, %r220;
	.loc	14	217	0
	mul.lo.s32 	%r221, %r42, %r49;
	add.s32 	%r84, %r84, %r221;
	.loc	14	218	0
	mul.lo.s32 	%r222, %r43, %r49;
	add.s32 	%r83, %r83, %r222;
	.loc	14	219	0
	mul.lo.s32 	%r223, %r34, %r50;
	add.s32 	%r82, %r82, %r223;
	.loc	14	220	0
	mul.lo.s32 	%r224, %r35, %r50;
	add.s32 	%r81, %r81, %r224;
	.loc	14	221	0
	mul.lo.s32 	%r225, %r36, %r50;
	add.s32 	%r80, %r80, %r225;
	.loc	14	222	0
	mul.lo.s32 	%r226, %r37, %r50;
	add.s32 	%r79, %r79, %r226;
	.loc	14	223	0
	mul.lo.s32 	%r227, %r38, %r50;
	add.s32 	%r78, %r78, %r227;
	.loc	14	224	0
	mul.lo.s32 	%r228, %r39, %r50;
	add.s32 	%r77, %r77, %r228;
	.loc	14	225	0
	mul.lo.s32 	%r229, %r40, %r50;
	add.s32 	%r76, %r76, %r229;
	.loc	14	226	0
	mul.lo.s32 	%r230, %r41, %r50;
	add.s32 	%r75, %r75, %r230;
	.loc	14	227	0
	mul.lo.s32 	%r231, %r42, %r50;
	add.s32 	%r74, %r74, %r231;
	.loc	14	228	0
	mul.lo.s32 	%r232, %r43, %r50;
	add.s32 	%r73, %r73, %r232;
	.loc	14	229	0
	mul.lo.s32 	%r233, %r34, %r51;
	add.s32 	%r72, %r72, %r233;
	.loc	14	230	0
	mul.lo.s32 	%r234, %r35, %r51;
	add.s32 	%r71, %r71, %r234;
	.loc	14	231	0
	mul.lo.s32 	%r235, %r36, %r51;
	add.s32 	%r70, %r70, %r235;
	.loc	14	232	0
	mul.lo.s32 	%r236, %r37, %r51;
	add.s32 	%r69, %r69, %r236;
	.loc	14	233	0
	mul.lo.s32 	%r237, %r38, %r51;
	add.s32 	%r68, %r68, %r237;
	.loc	14	234	0
	mul.lo.s32 	%r238, %r39, %r51;
	add.s32 	%r67, %r67, %r238;
	.loc	14	235	0
	mul.lo.s32 	%r239, %r40, %r51;
	add.s32 	%r66, %r66, %r239;
	.loc	14	236	0
	mul.lo.s32 	%r240, %r41, %r51;
	add.s32 	%r65, %r65, %r240;
	.loc	14	237	0
	mul.lo.s32 	%r241, %r42, %r51;
	add.s32 	%r64, %r64, %r241;
	.loc	14	238	0
	mul.lo.s32 	%r242, %r43, %r51;
	add.s32 	%r63, %r63, %r242;
	.loc	14	239	0
	mul.lo.s32 	%r243, %r34, %r52;
	add.s32 	%r62, %r62, %r243;
	.loc	14	240	0
	mul.lo.s32 	%r244, %r35, %r52;
	add.s32 	%r61, %r61, %r244;
	.loc	14	241	0
	mul.lo.s32 	%r245, %r36, %r52;
	add.s32 	%r60, %r60, %r245;
	.loc	14	242	0
	mul.lo.s32 	%r246, %r37, %r52;
	add.s32 	%r59, %r59, %r246;
	.loc	14	243	0
	mul.lo.s32 	%r247, %r38, %r52;
	add.s32 	%r58, %r58, %r247;
	.loc	14	244	0
	mul.lo.s32 	%r248, %r39, %r52;
	add.s32 	%r57, %r57, %r248;
	.loc	14	245	0
	mul.lo.s32 	%r249, %r40, %r52;
	add.s32 	%r56, %r56, %r249;
	.loc	14	246	0
	mul.lo.s32 	%r250, %r41, %r52;
	add.s32 	%r55, %r55, %r250;
	.loc	14	247	0
	mul.lo.s32 	%r251, %r42, %r52;
	add.s32 	%r54, %r54, %r251;
	.loc	14	248	0
	mul.lo.s32 	%r252, %r43, %r52;
	add.s32 	%r53, %r53, %r252;
	add.s32 	%r52, %r52, 10;
	add.s32 	%r51, %r51, 10;
	add.s32 	%r50, %r50, 10;
	add.s32 	%r49, %r49, 10;
	add.s32 	%r48, %r48, 10;
	add.s32 	%r47, %r47, 10;
	add.s32 	%r46, %r46, 10;
	add.s32 	%r45, %r45, 10;
	add.s32 	%r44, %r44, 10;
	add.s32 	%r43, %r43, 10;
	add.s32 	%r42, %r42, 10;
	add.s32 	%r41, %r41, 10;
	add.s32 	%r40, %r40, 10;
	add.s32 	%r39, %r39, 10;
	add.s32 	%r38, %r38, 10;
	add.s32 	%r37, %r37, 10;
	add.s32 	%r36, %r36, 10;
	add.s32 	%r35, %r35, 10;
	add.s32 	%r34, %r34, 10;
	add.s32 	%r32, %r32, 10;
	setp.ne.s32 	%p1, %r32, %r33;
	@%p1 bra 	$Lt_0_1794;
	.loc	14	280	0
	cvt.u32.u16 	%r253, %nctaid.x;
	.loc	14	22	0
	ld.param.s32 	%r2, [__cudaparm__Z15MultiplyVectorsPKiS0_Piii_x];
	.loc	14	280	0
	mul.lo.u32 	%r254, %r2, %r253;
	mul.lo.u32 	%r255, %r254, %r16;
	ld.param.u64 	%rd9, [__cudaparm__Z15MultiplyVectorsPKiS0_Piii_C];
	mul.lo.s32 	%r256, %r255, %r5;
	add.s32 	%r257, %r21, %r256;
	cvt.s64.s32 	%rd10, %r257;
	mul.wide.s32 	%rd11, %r257, 4;
	add.u64 	%rd12, %rd9, %rd11;
	st.global.s32 	[%rd12+0], %r152;
	.loc	14	281	0
	st.global.s32 	[%rd12+4], %r151;
	.loc	14	282	0
	st.global.s32 	[%rd12+8], %r150;
	.loc	14	283	0
	st.global.s32 	[%rd12+12], %r149;
	.loc	14	284	0
	st.global.s32 	[%rd12+16], %r148;
	.loc	14	285	0
	st.global.s32 	[%rd12+20], %r147;
	.loc	14	286	0
	st.global.s32 	[%rd12+24], %r146;
	.loc	14	287	0
	st.global.s32 	[%rd12+28], %r145;
	.loc	14	288	0
	st.global.s32 	[%rd12+32], %r144;
	.loc	14	289	0
	st.global.s32 	[%rd12+36], %r143;
	.loc	14	290	0
	add.s32 	%r258, %r5, 1;
	mul.lo.s32 	%r259, %r258, %r255;
	add.s32 	%r260, %r21, %r259;
	cvt.s64.s32 	%rd13, %r260;
	mul.wide.s32 	%rd14, %r260, 4;
	add.u64 	%rd15, %rd9, %rd14;
	st.global.s32 	[%rd15+0], %r142;
	.loc	14	291	0
	st.global.s32 	[%rd15+4], %r141;
	.loc	14	292	0
	st.global.s32 	[%rd15+8], %r140;
	.loc	14	293	0
	st.global.s32 	[%rd15+12], %r139;
	.loc	14	294	0
	st.global.s32 	[%rd15+16], %r138;
	.loc	14	295	0
	st.global.s32 	[%rd15+20], %r137;
	.loc	14	296	0
	st.global.s32 	[%rd15+24], %r136;
	.loc	14	297	0
	st.global.s32 	[%rd15+28], %r135;
	.loc	14	298	0
	st.global.s32 	[%rd15+32], %r134;
	.loc	14	299	0
	st.global.s32 	[%rd15+36], %r133;
	.loc	14	300	0
	add.s32 	%r261, %r5, 2;
	mul.lo.s32 	%r262, %r261, %r255;
	add.s32 	%r263, %r21, %r262;
	cvt.s64.s32 	%rd16, %r263;
	mul.wide.s32 	%rd17, %r263, 4;
	add.u64 	%rd18, %rd9, %rd17;
	st.global.s32 	[%rd18+0], %r132;
	.loc	14	301	0
	st.global.s32 	[%rd18+4], %r131;
	.loc	14	302	0
	st.global.s32 	[%rd18+8], %r130;
	.loc	14	303	0
	st.global.s32 	[%rd18+12], %r129;
	.loc	14	304	0
	st.global.s32 	[%rd18+16], %r128;
	.loc	14	305	0
	st.global.s32 	[%rd18+20], %r127;
	.loc	14	306	0
	st.global.s32 	[%rd18+24], %r126;
	.loc	14	307	0
	st.global.s32 	[%rd18+28], %r125;
	.loc	14	308	0
	st.global.s32 	[%rd18+32], %r124;
	.loc	14	309	0
	st.global.s32 	[%rd18+36], %r123;
	.loc	14	310	0
	add.s32 	%r264, %r5, 3;
	mul.lo.s32 	%r265, %r264, %r255;
	add.s32 	%r266, %r21, %r265;
	cvt.s64.s32 	%rd19, %r266;
	mul.wide.s32 	%rd20, %r266, 4;
	add.u64 	%rd21, %rd9, %rd20;
	st.global.s32 	[%rd21+0], %r122;
	.loc	14	311	0
	st.global.s32 	[%rd21+4], %r121;
	.loc	14	312	0
	st.global.s32 	[%rd21+8], %r120;
	.loc	14	313	0
	st.global.s32 	[%rd21+12], %r119;
	.loc	14	314	0
	st.global.s32 	[%rd21+16], %r118;
	.loc	14	315	0
	st.global.s32 	[%rd21+20], %r117;
	.loc	14	316	0
	st.global.s32 	[%rd21+24], %r116;
	.loc	14	317	0
	st.global.s32 	[%rd21+28], %r115;
	.loc	14	318	0
	st.global.s32 	[%rd21+32], %r114;
	.loc	14	319	0
	st.global.s32 	[%rd21+36], %r113;
	.loc	14	320	0
	add.s32 	%r267, %r5, 4;
	mul.lo.s32 	%r268, %r267, %r255;
	add.s32 	%r269, %r21, %r268;
	cvt.s64.s32 	%rd22, %r269;
	mul.wide.s32 	%rd23, %r269, 4;
	add.u64 	%rd24, %rd9, %rd23;
	st.global.s32 	[%rd24+0], %r112;
	.loc	14	321	0
	st.global.s32 	[%rd24+4], %r111;
	.loc	14	322	0
	st.global.s32 	[%rd24+8], %r110;
	.loc	14	323	0
	st.global.s32 	[%rd24+12], %r109;
	.loc	14	324	0
	st.global.s32 	[%rd24+16], %r108;
	.loc	14	325	0
	st.global.s32 	[%rd24+20], %r107;
	.loc	14	326	0
	st.global.s32 	[%rd24+24], %r106;
	.loc	14	327	0
	st.global.s32 	[%rd24+28], %r105;
	.loc	14	328	0
	st.global.s32 	[%rd24+32], %r104;
	.loc	14	329	0
	st.global.s32 	[%rd24+36], %r103;
	.loc	14	330	0
	add.s32 	%r270, %r5, 5;
	mul.lo.s32 	%r271, %r270, %r255;
	add.s32 	%r272, %r21, %r271;
	cvt.s64.s32 	%rd25, %r272;
	mul.wide.s32 	%rd26, %r272, 4;
	add.u64 	%rd27, %rd9, %rd26;
	st.global.s32 	[%rd27+0], %r102;
	.loc	14	331	0
	st.global.s32 	[%rd27+4], %r101;
	.loc	14	332	0
	st.global.s32 	[%rd27+8], %r100;
	.loc	14	333	0
	st.global.s32 	[%rd27+12], %r99;
	.loc	14	334	0
	st.global.s32 	[%rd27+16], %r98;
	.loc	14	335	0
	st.global.s32 	[%rd27+20], %r97;
	.loc	14	336	0
	st.global.s32 	[%rd27+24], %r96;
	.loc	14	337	0
	st.global.s32 	[%rd27+28], %r95;
	.loc	14	338	0
	st.global.s32 	[%rd27+32], %r94;
	.loc	14	339	0
	st.global.s32 	[%rd27+36], %r93;
	.loc	14	340	0
	add.s32 	%r273, %r5, 6;
	mul.lo.s32 	%r274, %r273, %r255;
	add.s32 	%r275, %r21, %r274;
	cvt.s64.s32 	%rd28, %r275;
	mul.wide.s32 	%rd29, %r275, 4;
	add.u64 	%rd30, %rd9, %rd29;
	st.global.s32 	[%rd30+0], %r92;
	.loc	14	341	0
	st.global.s32 	[%rd30+4], %r91;
	.loc	14	342	0
	st.global.s32 	[%rd30+8], %r90;
	.loc	14	343	0
	st.global.s32 	[%rd30+12], %r89;
	.loc	14	344	0
	st.global.s32 	[%rd30+16], %r88;
	.loc	14	345	0
	st.global.s32 	[%rd30+20], %r87;
	.loc	14	346	0
	st.global.s32 	[%rd30+24], %r86;
	.loc	14	347	0
	st.global.s32 	[%rd30+28], %r85;
	.loc	14	348	0
	st.global.s32 	[%rd30+32], %r84;
	.loc	14	349	0
	st.global.s32 	[%rd30+36], %r83;
	.loc	14	350	0
	add.s32 	%r276, %r5, 7;
	mul.lo.s32 	%r277, %r276, %r255;
	add.s32 	%r278, %r21, %r277;
	cvt.s64.s32 	%rd31, %r278;
	mul.wide.s32 	%rd32, %r278, 4;
	add.u64 	%rd33, %rd9, %rd32;
	st.global.s32 	[%rd33+0], %r82;
	.loc	14	351	0
	st.global.s32 	[%rd33+4], %r81;
	.loc	14	352	0
	st.global.s32 	[%rd33+8], %r80;
	.loc	14	353	0
	st.global.s32 	[%rd33+12], %r79;
	.loc	14	354	0
	st.global.s32 	[%rd33+16], %r78;
	.loc	14	355	0
	st.global.s32 	[%rd33+20], %r77;
	.loc	14	356	0
	st.global.s32 	[%rd33+24], %r76;
	.loc	14	357	0
	st.global.s32 	[%rd33+28], %r75;
	.loc	14	358	0
	st.global.s32 	[%rd33+32], %r74;
	.loc	14	359	0
	st.global.s32 	[%rd33+36], %r73;
	.loc	14	360	0
	add.s32 	%r279, %r5, 8;
	mul.lo.s32 	%r280, %r279, %r255;
	add.s32 	%r281, %r21, %r280;
	cvt.s64.s32 	%rd34, %r281;
	mul.wide.s32 	%rd35, %r281, 4;
	add.u64 	%rd36, %rd9, %rd35;
	st.global.s32 	[%rd36+0], %r72;
	.loc	14	361	0
	st.global.s32 	[%rd36+4], %r71;
	.loc	14	362	0
	st.global.s32 	[%rd36+8], %r70;
	.loc	14	363	0
	st.global.s32 	[%rd36+12], %r69;
	.loc	14	364	0
	st.global.s32 	[%rd36+16], %r68;
	.loc	14	365	0
	st.global.s32 	[%rd36+20], %r67;
	.loc	14	366	0
	st.global.s32 	[%rd36+24], %r66;
	.loc	14	367	0
	st.global.s32 	[%rd36+28], %r65;
	.loc	14	368	0
	st.global.s32 	[%rd36+32], %r64;
	.loc	14	369	0
	st.global.s32 	[%rd36+36], %r63;
	.loc	14	370	0
	add.s32 	%r282, %r5, 9;
	mul.lo.s32 	%r283, %r282, %r255;
	add.s32 	%r284, %r21, %r283;
	cvt.s64.s32 	%rd37, %r284;
	mul.wide.s32 	%rd38, %r284, 4;
	add.u64 	%rd39, %rd9, %rd38;
	st.global.s32 	[%rd39+0], %r62;
	.loc	14	371	0
	st.global.s32 	[%rd39+4], %r61;
	.loc	14	372	0
	st.global.s32 	[%rd39+8], %r60;
	.loc	14	373	0
	st.global.s32 	[%rd39+12], %r59;
	.loc	14	374	0
	st.global.s32 	[%rd39+16], %r58;
	.loc	14	375	0
	st.global.s32 	[%rd39+20], %r57;
	.loc	14	376	0
	st.global.s32 	[%rd39+24], %r56;
	.loc	14	377	0
	st.global.s32 	[%rd39+28], %r55;
	.loc	14	378	0
	st.global.s32 	[%rd39+32], %r54;
	.loc	14	379	0
	st.global.s32 	[%rd39+36], %r53;
	.loc	14	382	0
	exit;
$LDWend__Z15MultiplyVectorsPKiS0_Piii:
	} // _Z15MultiplyVectorsPKiS0_Piii



// ===== COMPILED SASS (sm_100) =====

	.target	sm_100

	.elftype	@"ET_EXEC"


//--------------------- .note.nv.tkinfo           --------------------------
	.section	.note.nv.tkinfo,"",@"SHT_NOTE"
	.sectionflags	@"SHF_NOTE_NV_TKINFO"
	.tkinfo
        /*0018*/ 	.word	0x00000002
        /*0030*/ 	.string	""
        /*0030*/ 	.string	"ptxas"
        /*0030*/ 	.string	"Cuda compilation tools, release 13.0, V13.0.88"
        /*0030*/ 	.string	"Build cuda_13.0.r13.0/compiler.36424714_0"
        /*0030*/ 	.string	"-arch sm_100 "



//--------------------- .note.nv.cuinfo           --------------------------
	.section	.note.nv.cuinfo,"",@"SHT_NOTE"
	.sectionflags	@"SHF_NOTE_NV_CUINFO"
        /*0018*/ 	.short	0x0002
        /*001a*/ 	.short	0x000a
        /*001c*/ 	.short	0x0082
	.zero		2


//--------------------- .nv.info                  --------------------------
	.section	.nv.info,"",@"SHT_CUDA_INFO"
	.align	4


	//----- nvinfo : EIATTR_REGCOUNT
	.align		4
        /*0000*/ 	.byte	0x04, 0x2f
        /*0002*/ 	.short	(.L_1 - .L_0)
	.align		4
.L_0:
        /*0004*/ 	.word	index@(_Z15MultiplyVectorsPKiS0_Piii)
        /*0008*/ 	.word	0x000000a8


	//----- nvinfo : EIATTR_FRAME_SIZE
	.align		4
.L_1:
        /*000c*/ 	.byte	0x04, 0x11
        /*000e*/ 	.short	(.L_3 - .L_2)
	.align		4
.L_2:
        /*0010*/ 	.word	index@(_Z15MultiplyVectorsPKiS0_Piii)
        /*0014*/ 	.word	0x00000000


	//----- nvinfo : EIATTR_MIN_STACK_SIZE
	.align		4
.L_3:
        /*0018*/ 	.byte	0x04, 0x12
        /*001a*/ 	.short	(.L_5 - .L_4)
	.align		4
.L_4:
        /*001c*/ 	.word	index@(_Z15MultiplyVectorsPKiS0_Piii)
        /*0020*/ 	.word	0x00000000
.L_5:


//--------------------- .nv.compat                --------------------------
	.section	.nv.compat,"",@"SHT_CUDA_COMPAT_INFO"
	.align	4
        /*0000*/ 	.byte	0x02, 0x09, 0x00, 0x00, 0x02, 0x02, 0x01, 0x00, 0x02, 0x05, 0x05, 0x00, 0x03, 0x07, 0x01, 0x01
        /*0010*/ 	.byte	0x02, 0x03, 0x00, 0x00, 0x02, 0x06, 0x01, 0x00, 0x04, 0x0b, 0x08, 0x00, 0x09, 0x00, 0x00, 0x00
        /*0020*/ 	.byte	0x00, 0x00, 0x00, 0x00


//--------------------- .nv.info._Z15MultiplyVectorsPKiS0_Piii --------------------------
	.section	.nv.info._Z15MultiplyVectorsPKiS0_Piii,"",@"SHT_CUDA_INFO"
	.sectionflags	@""
	.align	4


	//----- nvinfo : EIATTR_CUDA_API_VERSION
	.align		4
        /*0000*/ 	.byte	0x04, 0x37
        /*0002*/ 	.short	(.L_7 - .L_6)
.L_6:
        /*0004*/ 	.word	0x00000082


	//----- nvinfo : EIATTR_KPARAM_INFO
	.align		4
.L_7:
        /*0008*/ 	.byte	0x04, 0x17
        /*000a*/ 	.short	(.L_9 - .L_8)
.L_8:
        /*000c*/ 	.word	0x00000000
        /*0010*/ 	.short	0x0004
        /*0012*/ 	.short	0x001c
        /*0014*/ 	.byte	0x00, 0xf0, 0x11, 0x00


	//----- nvinfo : EIATTR_KPARAM_INFO
	.align		4
.L_9:
        /*0018*/ 	.byte	0x04, 0x17
        /*001a*/ 	.short	(.L_11 - .L_10)
.L_10:
        /*001c*/ 	.word	0x00000000
        /*0020*/ 	.short	0x0003
        /*0022*/ 	.short	0x0018
        /*0024*/ 	.byte	0x00, 0xf0, 0x11, 0x00


	//----- nvinfo : EIATTR_KPARAM_INFO
	.align		4
.L_11:
        /*0028*/ 	.byte	0x04, 0x17
        /*002a*/ 	.short	(.L_13 - .L_12)
.L_12:
        /*002c*/ 	.word	0x00000000
        /*0030*/ 	.short	0x0002
        /*0032*/ 	.short	0x0010
        /*0034*/ 	.byte	0x00, 0xf0, 0x21, 0x00


	//----- nvinfo : EIATTR_KPARAM_INFO
	.align		4
.L_13:
        /*0038*/ 	.byte	0x04, 0x17
        /*003a*/ 	.short	(.L_15 - .L_14)
.L_14:
        /*003c*/ 	.word	0x00000000
        /*0040*/ 	.short	0x0001
        /*0042*/ 	.short	0x0008
        /*0044*/ 	.byte	0x00, 0xf0, 0x21, 0x00


	//----- nvinfo : EIATTR_KPARAM_INFO
	.align		4
.L_15:
        /*0048*/ 	.byte	0x04, 0x17
        /*004a*/ 	.short	(.L_17 - .L_16)
.L_16:
        /*004c*/ 	.word	0x00000000
        /*0050*/ 	.short	0x0000
        /*0052*/ 	.short	0x0000
        /*0054*/ 	.byte	0x00, 0xf0, 0x21, 0x00


	//----- nvinfo : EIATTR_SPARSE_MMA_MASK
	.align		4
.L_17:
        /*0058*/ 	.byte	0x03, 0x50
        /*005a*/ 	.short	0x0000


	//----- nvinfo : EIATTR_MAXREG_COUNT
	.align		4
        /*005c*/ 	.byte	0x03, 0x1b
        /*005e*/ 	.short	0x00ff


	//----- nvinfo : EIATTR_MERCURY_ISA_VERSION
	.align		4
        /*0060*/ 	.byte	0x03, 0x5f
        /*0062*/ 	.short	0x0101


	//----- nvinfo : EIATTR_VRC_CTA_INIT_COUNT
	.align		4
        /*0064*/ 	.byte	0x02, 0x4a
	.zero		1
	.zero		1


	//----- nvinfo : EIATTR_EXIT_INSTR_OFFSETS
	.align		4
        /*0068*/ 	.byte	0x04, 0x1c
        /*006a*/ 	.short	(.L_19 - .L_18)


	//   ....[0]....
.L_18:
        /*006c*/ 	.word	0x00001780


	//----- nvinfo : EIATTR_CRS_STACK_SIZE
	.align		4
.L_19:
        /*0070*/ 	.byte	0x04, 0x1e
        /*0072*/ 	.short	(.L_21 - .L_20)
.L_20:
        /*0074*/ 	.word	0x00000000


	//----- nvinfo : EIATTR_CBANK_PARAM_SIZE
	.align		4
.L_21:
        /*0078*/ 	.byte	0x03, 0x19
        /*007a*/ 	.short	0x0020


	//----- nvinfo : EIATTR_PARAM_CBANK
	.align		4
        /*007c*/ 	.byte	0x04, 0x0a
        /*007e*/ 	.short	(.L_23 - .L_22)
	.align		4
.L_22:
        /*0080*/ 	.word	index@(.nv.constant0._Z15MultiplyVectorsPKiS0_Piii)
        /*0084*/ 	.short	0x0380
        /*0086*/ 	.short	0x0020


	//----- nvinfo : EIATTR_SW_WAR
	.align		4
.L_23:
        /*0088*/ 	.byte	0x04, 0x36
        /*008a*/ 	.short	(.L_25 - .L_24)
.L_24:
        /*008c*/ 	.word	0x00000008
.L_25:


//--------------------- .nv.callgraph             --------------------------
	.section	.nv.callgraph,"",@"SHT_CUDA_CALLGRAPH"
	.align	4
	.sectionentsize	8
	.align		4
        /*0000*/ 	.word	0x00000000
	.align		4
        /*0004*/ 	.word	0xffffffff
	.align		4
        /*0008*/ 	.word	0x00000000
	.align		4
        /*000c*/ 	.word	0xfffffffe
	.align		4
        /*0010*/ 	.word	0x00000000
	.align		4
        /*0014*/ 	.word	0xfffffffd
	.align		4
        /*0018*/ 	.word	0x00000000
	.align		4
        /*001c*/ 	.word	0xfffffffc


//--------------------- .text._Z15MultiplyVectorsPKiS0_Piii --------------------------
	.section	.text._Z15MultiplyVectorsPKiS0_Piii,"ax",@progbits
	.align	128
.text._Z15MultiplyVectorsPKiS0_Piii:
        .type           _Z15MultiplyVectorsPKiS0_Piii,@function
        .size           _Z15MultiplyVectorsPKiS0_Piii,(.L_x_3 - _Z15MultiplyVectorsPKiS0_Piii)
        .other          _Z15MultiplyVectorsPKiS0_Piii,@"STO_CUDA_ENTRY STV_DEFAULT"
_Z15MultiplyVectorsPKiS0_Piii:
[----:B------:R-:W-:Y:S01]  /*0000*/  LDC R1, c[0x0][0x37c] ;  /* 0x0000df00ff017b82 */ /* 0x000fe20000000800 */
[----:B------:R-:W0:Y:S01]  /*0010*/  S2R R7, SR_TID.X ;  /* 0x0000000000077919 */ /* 0x000e220000002100 */
[----:B------:R-:W1:Y:S06]  /*0020*/  LDCU UR4, c[0x0][0x364] ;  /* 0x00006c80ff0477ac */ /* 0x000e6c0008000800 */
[----:B------:R-:W2:Y:S01]  /*0030*/  LDC R8, c[0x0][0x374] ;  /* 0x0000dd00ff087b82 */ /* 0x000ea20000000800 */
[----:B------:R-:W3:Y:S01]  /*0040*/  S2R R0, SR_TID.Y ;  /* 0x0000000000007919 */ /* 0x000ee20000002200 */
[----:B------:R-:W4:Y:S01]  /*0050*/  LDCU UR5, c[0x0][0x398] ;  /* 0x00007300ff0577ac */ /* 0x000f220008000800 */
[----:B------:R-:W4:Y:S01]  /*0060*/  S2R R9, SR_CTAID.X ;  /* 0x0000000000097919 */ /* 0x000f220000002500 */
[----:B------:R-:W4:Y:S04]  /*0070*/  LDCU.64 UR6, c[0x0][0x358] ;  /* 0x00006b00ff0677ac */ /* 0x000f280008000a00 */
[----:B------:R-:W4:Y:S01]  /*0080*/  LDC.64 R2, c[0x0][0x380] ;  /* 0x0000e000ff027b82 */ /* 0x000f220000000a00 */
[----:B------:R-:W4:Y:S07]  /*0090*/  S2R R10, SR_CTAID.Y ;  /* 0x00000000000a7919 */ /* 0x000f2e0000002600 */
[----:B------:R-:W4:Y:S01]  /*00a0*/  LDC.64 R4, c[0x0][0x388] ;  /* 0x0000e200ff047b82 */ /* 0x000f220000000a00 */
[----:B-1----:R-:W-:Y:S01]  /*00b0*/  ULOP3.LUT UR4, UR4, 0xffff, URZ, 0xc0, !UPT ;  /* 0x0000ffff04047892 */ /* 0x002fe2000f8ec0ff */
[----:B--2---:R-:W-:-:S02]  /*00c0*/  LOP3.LUT R8, R8, 0xffff, RZ, 0xc0, !PT ;  /* 0x0000ffff08087812 */ /* 0x004fc400078ec0ff */
[----:B0-----:R-:W-:Y:S02]  /*00d0*/  LOP3.LUT R7, R7, 0xffff, RZ, 0xc0, !PT ;  /* 0x0000ffff07077812 */ /* 0x001fe400078ec0ff */
[----:B---3--:R-:W-:Y:S02]  /*00e0*/  LOP3.LUT R0, R0, 0xffff, RZ, 0xc0, !PT ;  /* 0x0000ffff00007812 */ /* 0x008fe400078ec0ff */
[----:B----4-:R-:W-:-:S03]  /*00f0*/  LOP3.LUT R9, R9, 0xffff, RZ, 0xc0, !PT ;  /* 0x0000ffff09097812 */ /* 0x010fc600078ec0ff */
[----:B------:R-:W-:Y:S01]  /*0100*/  IMAD R6, R7, UR4, R0 ;  /* 0x0000000407067c24 */ /* 0x000fe2000f8e0200 */
[----:B------:R-:W-:-:S03]  /*0110*/  LOP3.LUT R0, R10, 0xffff, RZ, 0xc0, !PT ;  /* 0x0000ffff0a007812 */ /* 0x000fc600078ec0ff */
[----:B------:R-:W-:Y:S02]  /*0120*/  IMAD R7, R6, UR5, RZ ;  /* 0x0000000506077c24 */ /* 0x000fe4000f8e02ff */
[----:B------:R-:W-:Y:S02]  /*0130*/  IMAD R9, R8, R9, R0 ;  /* 0x0000000908097224 */ /* 0x000fe400078e0200 */
[----:B------:R-:W-:-:S04]  /*0140*/  IMAD.WIDE R2, R7, 0x4, R2 ;  /* 0x0000000407027825 */ /* 0x000fc800078e0202 */
[----:B------:R-:W-:Y:S01]  /*0150*/  IMAD R11, R9, UR5, RZ ;  /* 0x00000005090b7c24 */ /* 0x000fe2000f8e02ff */
[----:B------:R-:W2:Y:S03]  /*0160*/  LDG.E R13, desc[UR6][R2.64] ;  /* 0x00000006020d7981 */ /* 0x000ea6000c1e1900 */
[----:B------:R-:W-:-:S04]  /*0170*/  IMAD.WIDE R4, R11, 0x4, R4 ;  /* 0x000000040b047825 */ /* 0x000fc800078e0204 */
[----:B------:R-:W-:Y:S01]  /*0180*/  HFMA2 R77, -RZ, RZ, 0, 0 ;  /* 0x00000000ff4d7431 */ /* 0x000fe200000001ff */
[----:B------:R-:W-:Y:S01]  /*0190*/  BSSY.RECONVERGENT B0, `(.L_x_0) ;  /* 0x00000d7000007945 */ /* 0x000fe20003800200 */
[----:B------:R-:W-:Y:S01]  /*01a0*/  HFMA2 R81, -RZ, RZ, 0, 0 ;  /* 0x00000000ff517431 */ /* 0x000fe200000001ff */
[----:B------:R-:W5:Y:S04]  /*01b0*/  LDG.E R15, desc[UR6][R2.64+0x4] ;  /* 0x00000406020f7981 */ /* 0x000f68000c1e1900 */
        /* <DEDUP_REMOVED lines=9> */
[----:B------:R-:W5:Y:S01]  /*0250*/  LDG.E R82, desc[UR6][R4.64+0x24] ;  /* 0x0000240604527981 */ /* 0x000f62000c1e1900 */
[----:B------:R-:W-:-:S02]  /*0260*/  HFMA2 R85, -RZ, RZ, 0, 0 ;  /* 0x00000000ff557431 */ /* 0x000fc400000001ff */
[----:B------:R-:W-:Y:S01]  /*0270*/  HFMA2 R89, -RZ, RZ, 0, 0 ;  /* 0x00000000ff597431 */ /* 0x000fe200000001ff */
[----:B------:R-:W5:Y:S01]  /*0280*/  LDG.E R17, desc[UR6][R2.64+0x8] ;  /* 0x0000080602117981 */ /* 0x000f62000c1e1900 */
[----:B------:R-:W-:Y:S02]  /*0290*/  HFMA2 R93, -RZ, RZ, 0, 0 ;  /* 0x00000000ff5d7431 */ /* 0x000fe400000001ff */
[----:B------:R-:W-:Y:S01]  /*02a0*/  HFMA2 R97, -RZ, RZ, 0, 0 ;  /* 0x00000000ff617431 */ /* 0x000fe200000001ff */
[----:B------:R-:W5:Y:S01]  /*02b0*/  LDG.E R19, desc[UR6][R2.64+0xc] ;  /* 0x00000c0602137981 */ /* 0x000f62000c1e1900 */
[----:B------:R-:W-:Y:S02]  /*02c0*/  HFMA2 R101, -RZ, RZ, 0, 0 ;  /* 0x00000000ff657431 */ /* 0x000fe400000001ff */
[----:B------:R-:W-:Y:S01]  /*02d0*/  HFMA2 R105, -RZ, RZ, 0, 0 ;  /* 0x00000000ff697431 */ /* 0x000fe200000001ff */
        /* <DEDUP_REMOVED lines=15> */
[----:B------:R2:W5:Y:S01]  /*03d0*/  LDG.E R92, desc[UR6][R2.64+0x24] ;  /* 0x00002406025c7981 */ /* 0x000562000c1e1900 */
[----:B------:R-:W-:Y:S02]  /*03e0*/  HFMA2 R149, -RZ, RZ, 0, 0 ;  /* 0x00000000ff957431 */ /* 0x000fe400000001ff */
[----:B------:R-:W-:Y:S02]  /*03f0*/  HFMA2 R153, -RZ, RZ, 0, 0 ;  /* 0x00000000ff997431 */ /* 0x000fe400000001ff */
[----:B------:R-:W-:-:S02]  /*0400*/  HFMA2 R157, -RZ, RZ, 0, 0 ;  /* 0x00000000ff9d7431 */ /* 0x000fc400000001ff */
[----:B------:R-:W-:Y:S02]  /*0410*/  HFMA2 R161, -RZ, RZ, 0, 0 ;  /* 0x00000000ffa17431 */ /* 0x000fe400000001ff */
[----:B------:R-:W-:Y:S01]  /*0420*/  HFMA2 R165, -RZ, RZ, 0, 0 ;  /* 0x00000000ffa57431 */ /* 0x000fe200000001ff */
[----:B------:R-:W-:Y:S02]  /*0430*/  CS2R R22, SRZ ;  /* 0x0000000000167805 */ /* 0x000fe4000001ff00 */
[----:B------:R-:W-:Y:S02]  /*0440*/  CS2R R26, SRZ ;  /* 0x00000000001a7805 */ /* 0x000fe4000001ff00 */
[----:B------:R-:W-:Y:S02]  /*0450*/  CS2R R28, SRZ ;  /* 0x00000000001c7805 */ /* 0x000fe4000001ff00 */
[----:B------:R-:W-:Y:S02]  /*0460*/  CS2R R30, SRZ ;  /* 0x00000000001e7805 */ /* 0x000fe4000001ff00 */
[----:B------:R-:W-:-:S02]  /*0470*/  CS2R R32, SRZ ;  /* 0x0000000000207805 */ /* 0x000fc4000001ff00 */
[----:B------:R-:W-:Y:S02]  /*0480*/  CS2R R34, SRZ ;  /* 0x0000000000227805 */ /* 0x000fe4000001ff00 */
        /* <DEDUP_REMOVED lines=20> */
[----:B------:R-:W-:Y:S02]  /*05d0*/  MOV R79, RZ ;  /* 0x000000ff004f7202 */ /* 0x000fe40000000f00 */
[----:B------:R-:W-:Y:S02]  /*05e0*/  CS2R R24, SRZ ;  /* 0x0000000000187805 */ /* 0x000fe4000001ff00 */
[----:B------:R-:W-:-:S02]  /*05f0*/  MOV R83, RZ ;  /* 0x000000ff00537202 */ /* 0x000fc40000000f00 */
[----:B------:R-:W-:Y:S02]  /*0600*/  MOV R87, RZ ;  /* 0x000000ff00577202 */ /* 0x000fe40000000f00 */
[----:B------:R-:W-:Y:S02]  /*0610*/  MOV R91, RZ ;  /* 0x000000ff005b7202 */ /* 0x000fe40000000f00 */
[----:B------:R-:W-:Y:S02]  /*0620*/  MOV R95, RZ ;  /* 0x000000ff005f7202 */ /* 0x000fe40000000f00 */
[----:B------:R-:W-:Y:S02]  /*0630*/  MOV R99, RZ ;  /* 0x000000ff00637202 */ /* 0x000fe40000000f00 */
[----:B------:R-:W-:Y:S02]  /*0640*/  MOV R103, RZ ;  /* 0x000000ff00677202 */ /* 0x000fe40000000f00 */
        /* <DEDUP_REMOVED lines=16> */
[----:B--2---:R-:W-:-:S07]  /*0750*/  IADD3 R2, PT, PT, R13, 0xf4240, RZ ;  /* 0x000f42400d027810 */ /* 0x004fce0007ffe0ff */
.L_x_1:
[-C--:B-----5:R-:W-:Y:S02]  /*0760*/  IMAD R25, R10, R13.reuse, R25 ;  /* 0x0000000d0a197224 */ /* 0x0a0fe400078e0219 */
[-C--:B------:R-:W-:Y:S02]  /*0770*/  IMAD R74, R12, R13.reuse, R74 ;  /* 0x0000000d0c4a7224 */ /* 0x080fe400078e024a */
[-C--:B------:R-:W-:Y:S02]  /*0780*/  IMAD R72, R14, R13.reuse, R72 ;  /* 0x0000000d0e487224 */ /* 0x080fe400078e0248 */
[-C--:B------:R-:W-:Y:S02]  /*0790*/  IMAD R70, R16, R13.reuse, R70 ;  /* 0x0000000d10467224 */ /* 0x080fe400078e0246 */
[-C--:B------:R-:W-:Y:S02]  /*07a0*/  IMAD R68, R18, R13.reuse, R68 ;  /* 0x0000000d12447224 */ /* 0x080fe400078e0244 */
[----:B------:R-:W-:-:S02]  /*07b0*/  IMAD R66, R20, R13, R66 ;  /* 0x0000000d14427224 */ /* 0x000fc400078e0242 */
[-C--:B------:R-:W-:Y:S02]  /*07c0*/  IMAD R64, R76, R13.reuse, R64 ;  /* 0x0000000d4c407224 */ /* 0x080fe400078e0240 */
[-C--:B------:R-:W-:Y:S02]  /*07d0*/  IMAD R62, R78, R13.reuse, R62 ;  /* 0x0000000d4e3e7224 */ /* 0x080fe400078e023e */
[-C--:B------:R-:W-:Y:S02]  /*07e0*/  IMAD R60, R80, R13.reuse, R60 ;  /* 0x0000000d503c7224 */ /* 0x080fe400078e023c */
[----:B------:R-:W-:Y:S01]  /*07f0*/  IMAD R58, R82, R13, R58 ;  /* 0x0000000d523a7224 */ /* 0x000fe200078e023a */
[----:B------:R-:W-:Y:S01]  /*0800*/  IADD3 R13, PT, PT, R13, 0xa, RZ ;  /* 0x0000000a0d0d7810 */ /* 0x000fe20007ffe0ff */
[C---:B------:R-:W-:Y:S02]  /*0810*/  IMAD R56, R15.reuse, R10, R56 ;  /* 0x0000000a0f387224 */ /* 0x040fe400078e0238 */
[----:B------:R-:W-:Y:S01]  /*0820*/  IMAD R54, R15, R12, R54 ;  /* 0x0000000c0f367224 */ /* 0x000fe200078e0236 */
[----:B------:R-:W-:Y:S01]  /*0830*/  ISETP.NE.AND P0, PT, R13, R2, PT ;  /* 0x000000020d00720c */ /* 0x000fe20003f05270 */
[----:B------:R-:W-:-:S02]  /*0840*/  IMAD R52, R15, R14, R52 ;  /* 0x0000000e0f347224 */ /* 0x000fc400078e0234 */
[C---:B------:R-:W-:Y:S02]  /*0850*/  IMAD R50, R15.reuse, R16, R50 ;  /* 0x000000100f327224 */ /* 0x040fe400078e0232 */
[C---:B------:R-:W-:Y:S02]  /*0860*/  IMAD R48, R15.reuse, R18, R48 ;  /* 0x000000120f307224 */ /* 0x040fe400078e0230 */
[C---:B------:R-:W-:Y:S02]  /*0870*/  IMAD R46, R15.reuse, R20, R46 ;  /* 0x000000140f2e7224 */ /* 0x040fe400078e022e */
[C---:B------:R-:W-:Y:S02]  /*0880*/  IMAD R44, R15.reuse, R76, R44 ;  /* 0x0000004c0f2c7224 */ /* 0x040fe400078e022c */
[C---:B------:R-:W-:Y:S02]  /*0890*/  IMAD R42, R15.reuse, R78, R42 ;  /* 0x0000004e0f2a7224 */ /* 0x040fe400078e022a */
[----:B------:R-:W-:-:S02]  /*08a0*/  IMAD R40, R15, R80, R40 ;  /* 0x000000500f287224 */ /* 0x000fc400078e0228 */
[C---:B------:R-:W-:Y:S01]  /*08b0*/  IMAD R38, R15.reuse, R82, R38 ;  /* 0x000000520f267224 */ /* 0x040fe200078e0226 */
[----:B------:R-:W-:Y:S01]  /*08c0*/  IADD3 R15, PT, PT, R15, 0xa, RZ ;  /* 0x0000000a0f0f7810 */ /* 0x000fe20007ffe0ff */
[C---:B------:R-:W-:Y:S02]  /*08d0*/  IMAD R36, R17.reuse, R10, R36 ;  /* 0x0000000a11247224 */ /* 0x040fe400078e0224 */
[C---:B------:R-:W-:Y:S02]  /*08e0*/  IMAD R34, R17.reuse, R12, R34 ;  /* 0x0000000c11227224 */ /* 0x040fe400078e0222 */
[C---:B------:R-:W-:Y:S02]  /*08f0*/  IMAD R32, R17.reuse, R14, R32 ;  /* 0x0000000e11207224 */ /* 0x040fe400078e0220 */
[C---:B------:R-:W-:Y:S02]  /*0900*/  IMAD R30, R17.reuse, R16, R30 ;  /* 0x00000010111e7224 */ /* 0x040fe400078e021e */
[----:B------:R-:W-:-:S02]  /*0910*/  IMAD R28, R17, R18, R28 ;  /* 0x00000012111c7224 */ /* 0x000fc400078e021c */
[C---:B------:R-:W-:Y:S02]  /*0920*/  IMAD R26, R17.reuse, R20, R26 ;  /* 0x00000014111a7224 */ /* 0x040fe400078e021a */
[C---:B------:R-:W-:Y:S02]  /*0930*/  IMAD R24, R17.reuse, R76, R24 ;  /* 0x0000004c11187224 */ /* 0x040fe400078e0218 */
[C---:B------:R-:W-:Y:S02]  /*0940*/  IMAD R22, R17.reuse, R78, R22 ;  /* 0x0000004e11167224 */ /* 0x040fe400078e0216 */
[C---:B------:R-:W-:Y:S02]  /*0950*/  IMAD R0, R17.reuse, R80, R0 ;  /* 0x0000005011007224 */ /* 0x040fe400078e0200 */
[C---:B------:R-:W-:Y:S01]  /*0960*/  IMAD R165, R17.reuse, R82, R165 ;  /* 0x0000005211a57224 */ /* 0x040fe200078e02a5 */
[----:B------:R-:W-:Y:S01]  /*0970*/  IADD3 R17, PT, PT, R17, 0xa, RZ ;  /* 0x0000000a11117810 */ /* 0x000fe20007ffe0ff */
[----:B------:R-:W-:-:S02]  /*0980*/  IMAD R163, R19, R10, R163 ;  /* 0x0000000a13a37224 */ /* 0x000fc400078e02a3 */
[C---:B------:R-:W-:Y:S02]  /*0990*/  IMAD R161, R19.reuse, R12, R161 ;  /* 0x0000000c13a17224 */ /* 0x040fe400078e02a1 */
[C---:B------:R-:W-:Y:S02]  /*09a0*/  IMAD R159, R19.reuse, R14, R159 ;  /* 0x0000000e139f7224 */ /* 0x040fe400078e029f */
[C---:B------:R-:W-:Y:S02]  /*09b0*/  IMAD R157, R19.reuse, R16, R157 ;  /* 0x00000010139d7224 */ /* 0x040fe400078e029d */
[C---:B------:R-:W-:Y:S02]  /*09c0*/  IMAD R155, R19.reuse, R18, R155 ;  /* 0x00000012139b7224 */ /* 0x040fe400078e029b */
[C---:B------:R-:W-:Y:S02]  /*09d0*/  IMAD R153, R19.reuse, R20, R153 ;  /* 0x0000001413997224 */ /* 0x040fe400078e0299 */
[----:B------:R-:W-:-:S02]  /*09e0*/  IMAD R151, R19, R76, R151 ;  /* 0x0000004c13977224 */ /* 0x000fc400078e0297 */
[C---:B------:R-:W-:Y:S02]  /*09f0*/  IMAD R149, R19.reuse, R78, R149 ;  /* 0x0000004e13957224 */ /* 0x040fe400078e0295 */
[C---:B------:R-:W-:Y:S02]  /*0a00*/  IMAD R147, R19.reuse, R80, R147 ;  /* 0x0000005013937224 */ /* 0x040fe400078e0293 */
[C---:B------:R-:W-:Y:S01]  /*0a10*/  IMAD R145, R19.reuse, R82, R145 ;  /* 0x0000005213917224 */ /* 0x040fe200078e0291 */
[----:B------:R-:W-:Y:S01]  /*0a20*/  IADD3 R19, PT, PT, R19, 0xa, RZ ;  /* 0x0000000a13137810 */ /* 0x000fe20007ffe0ff */
[C---:B------:R-:W-:Y:S02]  /*0a30*/  IMAD R143, R21.reuse, R10, R143 ;  /* 0x0000000a158f7224 */ /* 0x040fe400078e028f */
[C---:B------:R-:W-:Y:S02]  /*0a40*/  IMAD R141, R21.reuse, R12, R141 ;  /* 0x0000000c158d7224 */ /* 0x040fe400078e028d */
        /* <DEDUP_REMOVED lines=53> */
[----:B------:R-:W-:Y:S01]  /*0da0*/  IMAD R43, R92, R10, R43 ;  /* 0x0000000a5c2b7224 */ /* 0x000fe200078e022b */
        /* <DEDUP_REMOVED lines=17> */
[C---:B------:R-:W-:Y:S01]  /*0ec0*/  IMAD R23, R92.reuse, R82, R23 ;  /* 0x000000525c177224 */ /* 0x040fe200078e0217 */
[----:B------:R-:W-:-:S02]  /*0ed0*/  IADD3 R92, PT, PT, R92, 0xa, RZ ;  /* 0x0000000a5c5c7810 */ /* 0x000fc40007ffe0ff */
[----:B------:R-:W-:Y:S01]  /*0ee0*/  IADD3 R82, PT, PT, R82, 0xa, RZ ;  /* 0x0000000a52527810 */ /* 0x000fe20007ffe0ff */
[----:B------:R-:W-:Y:S06]  /*0ef0*/  @P0 BRA `(.L_x_1) ;  /* 0xfffffff800180947 */ /* 0x000fec000383ffff */
[----:B------:R-:W-:Y:S05]  /*0f00*/  BSYNC.RECONVERGENT B0 ;  /* 0x0000000000007941 */ /* 0x000fea0003800200 */
.L_x_0:
[----:B------:R-:W0:Y:S01]  /*0f10*/  LDCU UR4, c[0x0][0x370] ;  /* 0x00006e00ff0477ac */ /* 0x000e220008000800 */
[----:B------:R-:W1:Y:S01]  /*0f20*/  LDC.64 R20, c[0x0][0x390] ;  /* 0x0000e400ff147b82 */ /* 0x000e620000000a00 */
[C---:B------:R-:W-:Y:S02]  /*0f30*/  IADD3 R13, PT, PT, R7.reuse, 0x7, RZ ;  /* 0x00000007070d7810 */ /* 0x040fe40007ffe0ff */
[C---:B------:R-:W-:Y:S02]  /*0f40*/  IADD3 R2, PT, PT, R7.reuse, 0x1, RZ ;  /* 0x0000000107027810 */ /* 0x040fe40007ffe0ff */
[C---:B------:R-:W-:Y:S02]  /*0f50*/  IADD3 R4, PT, PT, R7.reuse, 0x2, RZ ;  /* 0x0000000207047810 */ /* 0x040fe40007ffe0ff */
[C---:B------:R-:W-:Y:S02]  /*0f60*/  IADD3 R12, PT, PT, R7.reuse, 0x6, RZ ;  /* 0x00000006070c7810 */ /* 0x040fe40007ffe0ff */
[----:B------:R-:W-:-:S02]  /*0f70*/  IADD3 R10, PT, PT, R7, 0x5, RZ ;  /* 0x00000005070a7810 */ /* 0x000fc40007ffe0ff */
[C---:B------:R-:W-:Y:S02]  /*0f80*/  IADD3 R14, PT, PT, R7.reuse, 0x8, RZ ;  /* 0x00000008070e7810 */ /* 0x040fe40007ffe0ff */
[----:B------:R-:W-:Y:S01]  /*0f90*/  IADD3 R16, PT, PT, R7, 0x9, RZ ;  /* 0x0000000907107810 */ /* 0x000fe20007ffe0ff */
[----:B0-----:R-:W-:-:S04]  /*0fa0*/  ULOP3.LUT UR4, UR4, 0xffff, URZ, 0xc0, !UPT ;  /* 0x0000ffff04047892 */ /* 0x001fc8000f8ec0ff */
[----:B------:R-:W-:-:S06]  /*0fb0*/  UIMAD UR4, UR4, UR5, URZ ;  /* 0x00000005040472a4 */ /* 0x000fcc000f8e02ff */
[----:B------:R-:W-:-:S04]  /*0fc0*/  IMAD R8, R8, UR4, RZ ;  /* 0x0000000408087c24 */ /* 0x000fc8000f8e02ff */
[----:B------:R-:W-:Y:S01]  /*0fd0*/  IMAD R78, R6, R8, R9 ;  /* 0x00000008064e7224 */ /* 0x000fe200078e0209 */
[C---:B------:R-:W-:Y:S01]  /*0fe0*/  IADD3 R6, PT, PT, R7.reuse, 0x3, RZ ;  /* 0x0000000307067810 */ /* 0x040fe20007ffe0ff */
[--C-:B------:R-:W-:Y:S01]  /*0ff0*/  IMAD R19, R8, R13, R11.reuse ;  /* 0x0000000d08137224 */ /* 0x100fe200078e020b */
[----:B------:R-:W-:Y:S01]  /*1000*/  IADD3 R9, PT, PT, R7, 0x4, RZ ;  /* 0x0000000407097810 */ /* 0x000fe20007ffe0ff */
[----:B------:R-:W-:Y:S02]  /*1010*/  IMAD R13, R78, UR5, RZ ;  /* 0x000000054e0d7c24 */ /* 0x000fe4000f8e02ff */
[C-C-:B------:R-:W-:Y:S02]  /*1020*/  IMAD R3, R8.reuse, R2, R11.reuse ;  /* 0x0000000208037224 */ /* 0x140fe400078e020b */
[C-C-:B------:R-:W-:Y:S02]  /*1030*/  IMAD R5, R8.reuse, R4, R11.reuse ;  /* 0x0000000408057224 */ /* 0x140fe400078e020b */
[----:B------:R-:W-:-:S02]  /*1040*/  IMAD R7, R8, R6, R11 ;  /* 0x0000000608077224 */ /* 0x000fc400078e020b */
[C-C-:B------:R-:W-:Y:S02]  /*1050*/  IMAD R17, R8.reuse, R12, R11.reuse ;  /* 0x0000000c08117224 */ /* 0x140fe400078e020b */
[----:B------:R-:W-:Y:S02]  /*1060*/  IMAD R9, R8, R9, R11 ;  /* 0x0000000908097224 */ /* 0x000fe400078e020b */
[----:B-1----:R-:W-:-:S04]  /*1070*/  IMAD.WIDE R12, R13, 0x4, R20 ;  /* 0x000000040d0c7825 */ /* 0x002fc800078e0214 */
[----:B------:R-:W-:Y:S01]  /*1080*/  IMAD R15, R8, R10, R11 ;  /* 0x0000000a080f7224 */ /* 0x000fe200078e020b */
[----:B------:R-:W-:Y:S01]  /*1090*/  STG.E desc[UR6][R12.64], R25 ;  /* 0x000000190c007986 */ /* 0x000fe2000c101906 */
[----:B------:R-:W-:-:S03]  /*10a0*/  IMAD.WIDE R2, R3, 0x4, R20 ;  /* 0x0000000403027825 */ /* 0x000fc600078e0214 */
[----:B------:R-:W-:Y:S01]  /*10b0*/  STG.E desc[UR6][R12.64+0x4], R74 ;  /* 0x0000044a0c007986 */ /* 0x000fe2000c101906 */
[----:B------:R-:W-:-:S03]  /*10c0*/  IMAD.WIDE R4, R5, 0x4, R20 ;  /* 0x0000000405047825 */ /* 0x000fc600078e0214 */
[----:B------:R-:W-:Y:S01]  /*10d0*/  STG.E desc[UR6][R12.64+0x8], R72 ;  /* 0x000008480c007986 */ /* 0x000fe2000c101906 */
[C-C-:B------:R-:W-:Y:S02]  /*10e0*/  IMAD R18, R8.reuse, R14, R11.reuse ;  /* 0x0000000e08127224 */ /* 0x140fe400078e020b */
[----:B------:R-:W-:Y:S01]  /*10f0*/  IMAD R76, R8, R16, R11 ;  /* 0x00000010084c7224 */ /* 0x000fe200078e020b */
[----:B------:R-:W-:Y:S01]  /*1100*/  STG.E desc[UR6][R12.64+0xc], R70 ;  /* 0x00000c460c007986 */ /* 0x000fe2000c101906 */
[----:B------:R-:W-:-:S03]  /*1110*/  IMAD.WIDE R6, R7, 0x4, R20 ;  /* 0x0000000407067825 */ /* 0x000fc600078e0214 */
        /* <DEDUP_REMOVED lines=12> */
[----:B------:R-:W-:Y:S04]  /*11e0*/  STG.E desc[UR6][R2.64], R56 ;  /* 0x0000003802007986 */ /* 0x000fe8000c101906 */
        /* <DEDUP_REMOVED lines=88> */
[----:B------:R-:W-:Y:S01]  /*1770*/  STG.E desc[UR6][R20.64+0x24], R23 ;  /* 0x0000241714007986 */ /* 0x000fe2000c101906 */
[----:B------:R-:W-:Y:S05]  /*1780*/  EXIT ;  /* 0x000000000000794d */ /* 0x000fea0003800000 */
.L_x_2:
[----:B------:R-:W-:-:S00]  /*1790*/  BRA `(.L_x_2) ;  /* 0xfffffffc00fc7947 */ /* 0x000fc0000383ffff */
[----:B------:R-:W-:-:S00]  /*17a0*/  NOP ;  /* 0x0000000000007918 */ /* 0x000fc00000000000 */
        /* <DEDUP_REMOVED lines=13> */
.L_x_3:


//--------------------- .nv.shared.reserved.0     --------------------------
	.section	.nv.shared.reserved.0,"aw",@nobits
	.weak		__nv_reservedSMEM_offset_0_alias
	.size		__nv_reservedSMEM_offset_0_alias, 0, 64
	.other		__nv_reservedSMEM_offset_0_alias,@"STO_CUDA_RESERVED_SHARED STV_DEFAULT"
__nv_reservedSMEM_offset_0_alias:
	.zero		0
	.zero		64


//--------------------- .nv.constant0._Z15MultiplyVectorsPKiS0_Piii --------------------------
	.section	.nv.constant0._Z15MultiplyVectorsPKiS0_Piii,"a",@progbits
	.sectionflags	@""
	.align	4
.nv.constant0._Z15MultiplyVectorsPKiS0_Piii:
	.zero		928


//--------------------- SYMBOLS --------------------------

	.type		.nv.reservedSmem.offset0,@object
	.size		.nv.reservedSmem.offset0,0x4
